//
// Generated by NVIDIA NVVM Compiler
//
// Compiler Build ID: CL-36424714
// Cuda compilation tools, release 13.0, V13.0.88
// Based on NVVM 20.0.0
//

.version 9.0
.target sm_100
.address_size 64

	// .globl	_Z5kgmulPfS_S_

.visible .entry _Z5kgmulPfS_S_(
	.param .u64 .ptr .align 1 _Z5kgmulPfS_S__param_0,
	.param .u64 .ptr .align 1 _Z5kgmulPfS_S__param_1,
	.param .u64 .ptr .align 1 _Z5kgmulPfS_S__param_2
)
{
	.reg .b32 	%r<5>;
	.reg .b32 	%f<4>;
	.reg .b64 	%rd<11>;

	ld.param.u64 	%rd1, [_Z5kgmulPfS_S__param_0];
	ld.param.u64 	%rd2, [_Z5kgmulPfS_S__param_1];
	ld.param.u64 	%rd3, [_Z5kgmulPfS_S__param_2];
	cvta.to.global.u64 	%rd4, %rd3;
	cvta.to.global.u64 	%rd5, %rd2;
	cvta.to.global.u64 	%rd6, %rd1;
	mov.u32 	%r1, %ctaid.x;
	mov.u32 	%r2, %ntid.x;
	mov.u32 	%r3, %tid.x;
	mad.lo.s32 	%r4, %r1, %r2, %r3;
	mul.wide.s32 	%rd7, %r4, 4;
	add.s64 	%rd8, %rd6, %rd7;
	ld.global.f32 	%f1, [%rd8];
	add.s64 	%rd9, %rd5, %rd7;
	ld.global.f32 	%f2, [%rd9];
	mul.f32 	%f3, %f1, %f2;
	add.s64 	%rd10, %rd4, %rd7;
	st.global.f32 	[%rd10], %f3;
	ret;

}
	// .globl	_Z6kgmulePffS_
.visible .entry _Z6kgmulePffS_(
	.param .u64 .ptr .align 1 _Z6kgmulePffS__param_0,
	.param .f32 _Z6kgmulePffS__param_1,
	.param .u64 .ptr .align 1 _Z6kgmulePffS__param_2
)
{
	.reg .b32 	%r<5>;
	.reg .b32 	%f<4>;
	.reg .b64 	%rd<8>;

	ld.param.u64 	%rd1, [_Z6kgmulePffS__param_0];
	ld.param.f32 	%f1, [_Z6kgmulePffS__param_1];
	ld.param.u64 	%rd2, [_Z6kgmulePffS__param_2];
	cvta.to.global.u64 	%rd3, %rd2;
	cvta.to.global.u64 	%rd4, %rd1;
	mov.u32 	%r1, %ctaid.x;
	mov.u32 	%r2, %ntid.x;
	mov.u32 	%r3, %tid.x;
	mad.lo.s32 	%r4, %r1, %r2, %r3;
	mul.wide.s32 	%rd5, %r4, 4;
	add.s64 	%rd6, %rd4, %rd5;
	ld.global.f32 	%f2, [%rd6];
	mul.f32 	%f3, %f1, %f2;
	add.s64 	%rd7, %rd3, %rd5;
	st.global.f32 	[%rd7], %f3;
	ret;

}
	// .globl	_Z5kgdivPfS_S_
.visible .entry _Z5kgdivPfS_S_(
	.param .u64 .ptr .align 1 _Z5kgdivPfS_S__param_0,
	.param .u64 .ptr .align 1 _Z5kgdivPfS_S__param_1,
	.param .u64 .ptr .align 1 _Z5kgdivPfS_S__param_2
)
{
	.reg .b32 	%r<5>;
	.reg .b32 	%f<4>;
	.reg .b64 	%rd<11>;

	ld.param.u64 	%rd1, [_Z5kgdivPfS_S__param_0];
	ld.param.u64 	%rd2, [_Z5kgdivPfS_S__param_1];
	ld.param.u64 	%rd3, [_Z5kgdivPfS_S__param_2];
	cvta.to.global.u64 	%rd4, %rd3;
	cvta.to.global.u64 	%rd5, %rd2;
	cvta.to.global.u64 	%rd6, %rd1;
	mov.u32 	%r1, %ctaid.x;
	mov.u32 	%r2, %ntid.x;
	mov.u32 	%r3, %tid.x;
	mad.lo.s32 	%r4, %r1, %r2, %r3;
	mul.wide.s32 	%rd7, %r4, 4;
	add.s64 	%rd8, %rd6, %rd7;
	ld.global.f32 	%f1, [%rd8];
	add.s64 	%rd9, %rd5, %rd7;
	ld.global.f32 	%f2, [%rd9];
	div.rn.f32 	%f3, %f1, %f2;
	add.s64 	%rd10, %rd4, %rd7;
	st.global.f32 	[%rd10], %f3;
	ret;

}


// ===== COMPILED SASS (sm_100) =====

	.target	sm_100

	.elftype	@"ET_EXEC"


//--------------------- .note.nv.tkinfo           --------------------------
	.section	.note.nv.tkinfo,"",@"SHT_NOTE"
	.sectionflags	@"SHF_NOTE_NV_TKINFO"
	.tkinfo
        /*0018*/ 	.word	0x00000002
        /*0030*/ 	.string	""
        /*0030*/ 	.string	"ptxas"
        /*0030*/ 	.string	"Cuda compilation tools, release 13.0, V13.0.88"
        /*0030*/ 	.string	"Build cuda_13.0.r13.0/compiler.36424714_0"
        /*0030*/ 	.string	"-arch sm_100 -m 64 "



//--------------------- .note.nv.cuinfo           --------------------------
	.section	.note.nv.cuinfo,"",@"SHT_NOTE"
	.sectionflags	@"SHF_NOTE_NV_CUINFO"
        /*0018*/ 	.short	0x0002
        /*001a*/ 	.short	0x0064
        /*001c*/ 	.short	0x0082
	.zero		2


//--------------------- .nv.info                  --------------------------
	.section	.nv.info,"",@"SHT_CUDA_INFO"
	.align	4


	//----- nvinfo : EIATTR_REGCOUNT
	.align		4
        /*0000*/ 	.byte	0x04, 0x2f
        /*0002*/ 	.short	(.L_1 - .L_0)
	.align		4
.L_0:
        /*0004*/ 	.word	index@(_Z5kgmulPfS_S_)
        /*0008*/ 	.word	0x0000000c


	//----- nvinfo : EIATTR_FRAME_SIZE
	.align		4
.L_1:
        /*000c*/ 	.byte	0x04, 0x11
        /*000e*/ 	.short	(.L_3 - .L_2)
	.align		4
.L_2:
        /*0010*/ 	.word	index@(_Z5kgmulPfS_S_)
        /*0014*/ 	.word	0x00000000


	//----- nvinfo : EIATTR_REGCOUNT
	.align		4
.L_3:
        /*0018*/ 	.byte	0x04, 0x2f
        /*001a*/ 	.short	(.L_5 - .L_4)
	.align		4
.L_4:
        /*001c*/ 	.word	index@(_Z6kgmulePffS_)
        /*0020*/ 	.word	0x0000000a


	//----- nvinfo : EIATTR_FRAME_SIZE
	.align		4
.L_5:
        /*0024*/ 	.byte	0x04, 0x11
        /*0026*/ 	.short	(.L_7 - .L_6)
	.align		4
.L_6:
        /*0028*/ 	.word	index@(_Z6kgmulePffS_)
        /*002c*/ 	.word	0x00000000


	//----- nvinfo : EIATTR_REGCOUNT
	.align		4
.L_7:
        /*0030*/ 	.byte	0x04, 0x2f
        /*0032*/ 	.short	(.L_9 - .L_8)
	.align		4
.L_8:
        /*0034*/ 	.word	index@(_Z5kgdivPfS_S_)
        /*0038*/ 	.word	0x00000010


	//----- nvinfo : EIATTR_FRAME_SIZE
	.align		4
.L_9:
        /*003c*/ 	.byte	0x04, 0x11
        /*003e*/ 	.short	(.L_11 - .L_10)
	.align		4
.L_10:
        /*0040*/ 	.word	index@($__internal_0_$__cuda_sm3x_div_rn_noftz_f32_slowpath)
        /*0044*/ 	.word	0x00000000


	//----- nvinfo : EIATTR_FRAME_SIZE
	.align		4
.L_11:
        /*0048*/ 	.byte	0x04, 0x11
        /*004a*/ 	.short	(.L_13 - .L_12)
	.align		4
.L_12:
        /*004c*/ 	.word	index@(_Z5kgdivPfS_S_)
        /*0050*/ 	.word	0x00000000


	//----- nvinfo : EIATTR_MIN_STACK_SIZE
	.align		4
.L_13:
        /*0054*/ 	.byte	0x04, 0x12
        /*0056*/ 	.short	(.L_15 - .L_14)
	.align		4
.L_14:
        /*0058*/ 	.word	index@(_Z5kgdivPfS_S_)
        /*005c*/ 	.word	0x00000000


	//----- nvinfo : EIATTR_MIN_STACK_SIZE
	.align		4
.L_15:
        /*0060*/ 	.byte	0x04, 0x12
        /*0062*/ 	.short	(.L_17 - .L_16)
	.align		4
.L_16:
        /*0064*/ 	.word	index@(_Z6kgmulePffS_)
        /*0068*/ 	.word	0x00000000


	//----- nvinfo : EIATTR_MIN_STACK_SIZE
	.align		4
.L_17:
        /*006c*/ 	.byte	0x04, 0x12
        /*006e*/ 	.short	(.L_19 - .L_18)
	.align		4
.L_18:
        /*0070*/ 	.word	index@(_Z5kgmulPfS_S_)
        /*0074*/ 	.word	0x00000000
.L_19:


//--------------------- .nv.compat                --------------------------
	.section	.nv.compat,"",@"SHT_CUDA_COMPAT_INFO"
	.align	4
        /*0000*/ 	.byte	0x02, 0x09, 0x00, 0x00, 0x02, 0x02, 0x01, 0x00, 0x02, 0x05, 0x05, 0x00, 0x03, 0x07, 0x01, 0x01
        /*0010*/ 	.byte	0x02, 0x03, 0x00, 0x00, 0x02, 0x06, 0x01, 0x00, 0x04, 0x0b, 0x08, 0x00, 0x01, 0x00, 0x00, 0x00
        /*0020*/ 	.byte	0x00, 0x00, 0x00, 0x00


//--------------------- .nv.info._Z5kgdivPfS_S_   --------------------------
	.section	.nv.info._Z5kgdivPfS_S_,"",@"SHT_CUDA_INFO"
	.sectionflags	@""
	.align	4


	//----- nvinfo : EIATTR_CUDA_API_VERSION
	.align		4
        /*0000*/ 	.byte	0x04, 0x37
        /*0002*/ 	.short	(.L_21 - .L_20)
.L_20:
        /*0004*/ 	.word	0x00000082


	//----- nvinfo : EIATTR_KPARAM_INFO
	.align		4
.L_21:
        /*0008*/ 	.byte	0x04, 0x17
        /*000a*/ 	.short	(.L_23 - .L_22)
.L_22:
        /*000c*/ 	.word	0x00000000
        /*0010*/ 	.short	0x0002
        /*0012*/ 	.short	0x0010
        /*0014*/ 	.byte	0x00, 0xf5, 0x21, 0x00


	//----- nvinfo : EIATTR_KPARAM_INFO
	.align		4
.L_23:
        /*0018*/ 	.byte	0x04, 0x17
        /*001a*/ 	.short	(.L_25 - .L_24)
.L_24:
        /*001c*/ 	.word	0x00000000
        /*0020*/ 	.short	0x0001
        /*0022*/ 	.short	0x0008
        /*0024*/ 	.byte	0x00, 0xf5, 0x21, 0x00


	//----- nvinfo : EIATTR_KPARAM_INFO
	.align		4
.L_25:
        /*0028*/ 	.byte	0x04, 0x17
        /*002a*/ 	.short	(.L_27 - .L_26)
.L_26:
        /*002c*/ 	.word	0x00000000
        /*0030*/ 	.short	0x0000
        /*0032*/ 	.short	0x0000
        /*0034*/ 	.byte	0x00, 0xf5, 0x21, 0x00


	//----- nvinfo : EIATTR_SPARSE_MMA_MASK
	.align		4
.L_27:
        /*0038*/ 	.byte	0x03, 0x50
        /*003a*/ 	.short	0x0000


	//----- nvinfo : EIATTR_MAXREG_COUNT
	.align		4
        /*003c*/ 	.byte	0x03, 0x1b
        /*003e*/ 	.short	0x00ff


	//----- nvinfo : EIATTR_MERCURY_ISA_VERSION
	.align		4
        /*0040*/ 	.byte	0x03, 0x5f
        /*0042*/ 	.short	0x0101


	//----- nvinfo : EIATTR_VRC_CTA_INIT_COUNT
	.align		4
        /*0044*/ 	.byte	0x02, 0x4a
	.zero		1
	.zero		1


	//----- nvinfo : EIATTR_EXIT_INSTR_OFFSETS
	.align		4
        /*0048*/ 	.byte	0x04, 0x1c
        /*004a*/ 	.short	(.L_29 - .L_28)


	//   ....[0]....
.L_28:
        /*004c*/ 	.word	0x000001c0


	//----- nvinfo : EIATTR_CRS_STACK_SIZE
	.align		4
.L_29:
        /*0050*/ 	.byte	0x04, 0x1e
        /*0052*/ 	.short	(.L_31 - .L_30)
.L_30:
        /*0054*/ 	.word	0x00000000


	//----- nvinfo : EIATTR_CBANK_PARAM_SIZE
	.align		4
.L_31:
        /*0058*/ 	.byte	0x03, 0x19
        /*005a*/ 	.short	0x0018


	//----- nvinfo : EIATTR_PARAM_CBANK
	.align		4
        /*005c*/ 	.byte	0x04, 0x0a
        /*005e*/ 	.short	(.L_33 - .L_32)
	.align		4
.L_32:
        /*0060*/ 	.word	index@(.nv.constant0._Z5kgdivPfS_S_)
        /*0064*/ 	.short	0x0380
        /*0066*/ 	.short	0x0018


	//----- nvinfo : EIATTR_SW_WAR
	.align		4
.L_33:
        /*0068*/ 	.byte	0x04, 0x36
        /*006a*/ 	.short	(.L_35 - .L_34)
.L_34:
        /*006c*/ 	.word	0x00000008
.L_35:


//--------------------- .nv.info._Z6kgmulePffS_   --------------------------
	.section	.nv.info._Z6kgmulePffS_,"",@"SHT_CUDA_INFO"
	.sectionflags	@""
	.align	4


	//----- nvinfo : EIATTR_CUDA_API_VERSION
	.align		4
        /*0000*/ 	.byte	0x04, 0x37
        /*0002*/ 	.short	(.L_37 - .L_36)
.L_36:
        /*0004*/ 	.word	0x00000082


	//----- nvinfo : EIATTR_KPARAM_INFO
	.align		4
.L_37:
        /*0008*/ 	.byte	0x04, 0x17
        /*000a*/ 	.short	(.L_39 - .L_38)
.L_38:
        /*000c*/ 	.word	0x00000000
        /*0010*/ 	.short	0x0002
        /*0012*/ 	.short	0x0010
        /*0014*/ 	.byte	0x00, 0xf5, 0x21, 0x00


	//----- nvinfo : EIATTR_KPARAM_INFO
	.align		4
.L_39:
        /*0018*/ 	.byte	0x04, 0x17
        /*001a*/ 	.short	(.L_41 - .L_40)
.L_40:
        /*001c*/ 	.word	0x00000000
        /*0020*/ 	.short	0x0001
        /*0022*/ 	.short	0x0008
        /*0024*/ 	.byte	0x00, 0xf0, 0x11, 0x00


	//----- nvinfo : EIATTR_KPARAM_INFO
	.align		4
.L_41:
        /*0028*/ 	.byte	0x04, 0x17
        /*002a*/ 	.short	(.L_43 - .L_42)
.L_42:
        /*002c*/ 	.word	0x00000000
        /*0030*/ 	.short	0x0000
        /*0032*/ 	.short	0x0000
        /*0034*/ 	.byte	0x00, 0xf5, 0x21, 0x00


	//----- nvinfo : EIATTR_SPARSE_MMA_MASK
	.align		4
.L_43:
        /*0038*/ 	.byte	0x03, 0x50
        /*003a*/ 	.short	0x0000


	//----- nvinfo : EIATTR_MAXREG_COUNT
	.align		4
        /*003c*/ 	.byte	0x03, 0x1b
        /*003e*/ 	.short	0x00ff


	//----- nvinfo : EIATTR_MERCURY_ISA_VERSION
	.align		4
        /*0040*/ 	.byte	0x03, 0x5f
        /*0042*/ 	.short	0x0101


	//----- nvinfo : EIATTR_VRC_CTA_INIT_COUNT
	.align		4
        /*0044*/ 	.byte	0x02, 0x4a
	.zero		1
	.zero		1


	//----- nvinfo : EIATTR_EXIT_INSTR_OFFSETS
	.align		4
        /*0048*/ 	.byte	0x04, 0x1c
        /*004a*/ 	.short	(.L_45 - .L_44)


	//   ....[0]....
.L_44:
        /*004c*/ 	.word	0x000000e0


	//----- nvinfo : EIATTR_CBANK_PARAM_SIZE
	.align		4
.L_45:
        /*0050*/ 	.byte	0x03, 0x19
        /*0052*/ 	.short	0x0018


	//----- nvinfo : EIATTR_PARAM_CBANK
	.align		4
        /*0054*/ 	.byte	0x04, 0x0a
        /*0056*/ 	.short	(.L_47 - .L_46)
	.align		4
.L_46:
        /*0058*/ 	.word	index@(.nv.constant0._Z6kgmulePffS_)
        /*005c*/ 	.short	0x0380
        /*005e*/ 	.short	0x0018


	//----- nvinfo : EIATTR_SW_WAR
	.align		4
.L_47:
        /*0060*/ 	.byte	0x04, 0x36
        /*0062*/ 	.short	(.L_49 - .L_48)
.L_48:
        /*0064*/ 	.word	0x00000008
.L_49:


//--------------------- .nv.info._Z5kgmulPfS_S_   --------------------------
	.section	.nv.info._Z5kgmulPfS_S_,"",@"SHT_CUDA_INFO"
	.sectionflags	@""
	.align	4


	//----- nvinfo : EIATTR_CUDA_API_VERSION
	.align		4
        /*0000*/ 	.byte	0x04, 0x37
        /*0002*/ 	.short	(.L_51 - .L_50)
.L_50:
        /*0004*/ 	.word	0x00000082


	//----- nvinfo : EIATTR_KPARAM_INFO
	.align		4
.L_51:
        /*0008*/ 	.byte	0x04, 0x17
        /*000a*/ 	.short	(.L_53 - .L_52)
.L_52:
        /*000c*/ 	.word	0x00000000
        /*0010*/ 	.short	0x0002
        /*0012*/ 	.short	0x0010
        /*0014*/ 	.byte	0x00, 0xf5, 0x21, 0x00


	//----- nvinfo : EIATTR_KPARAM_INFO
	.align		4
.L_53:
        /*0018*/ 	.byte	0x04, 0x17
        /*001a*/ 	.short	(.L_55 - .L_54)
.L_54:
        /*001c*/ 	.word	0x00000000
        /*0020*/ 	.short	0x0001
        /*0022*/ 	.short	0x0008
        /*0024*/ 	.byte	0x00, 0xf5, 0x21, 0x00


	//----- nvinfo : EIATTR_KPARAM_INFO
	.align		4
.L_55:
        /*0028*/ 	.byte	0x04, 0x17
        /*002a*/ 	.short	(.L_57 - .L_56)
.L_56:
        /*002c*/ 	.word	0x00000000
        /*0030*/ 	.short	0x0000
        /*0032*/ 	.short	0x0000
        /*0034*/ 	.byte	0x00, 0xf5, 0x21, 0x00


	//----- nvinfo : EIATTR_SPARSE_MMA_MASK
	.align		4
.L_57:
        /*0038*/ 	.byte	0x03, 0x50
        /*003a*/ 	.short	0x0000


	//----- nvinfo : EIATTR_MAXREG_COUNT
	.align		4
        /*003c*/ 	.byte	0x03, 0x1b
        /*003e*/ 	.short	0x00ff


	//----- nvinfo : EIATTR_MERCURY_ISA_VERSION
	.align		4
        /*0040*/ 	.byte	0x03, 0x5f
        /*0042*/ 	.short	0x0101


	//----- nvinfo : EIATTR_VRC_CTA_INIT_COUNT
	.align		4
        /*0044*/ 	.byte	0x02, 0x4a
	.zero		1
	.zero		1


	//----- nvinfo : EIATTR_EXIT_INSTR_OFFSETS
	.align		4
        /*0048*/ 	.byte	0x04, 0x1c
        /*004a*/ 	.short	(.L_59 - .L_58)


	//   ....[0]....
.L_58:
        /*004c*/ 	.word	0x00000100


	//----- nvinfo : EIATTR_CBANK_PARAM_SIZE
	.align		4
.L_59:
        /*0050*/ 	.byte	0x03, 0x19
        /*0052*/ 	.short	0x0018


	//----- nvinfo : EIATTR_PARAM_CBANK
	.align		4
        /*0054*/ 	.byte	0x04, 0x0a
        /*0056*/ 	.short	(.L_61 - .L_60)
	.align		4
.L_60:
        /*0058*/ 	.word	index@(.nv.constant0._Z5kgmulPfS_S_)
        /*005c*/ 	.short	0x0380
        /*005e*/ 	.short	0x0018


	//----- nvinfo : EIATTR_SW_WAR
	.align		4
.L_61:
        /*0060*/ 	.byte	0x04, 0x36
        /*0062*/ 	.short	(.L_63 - .L_62)
.L_62:
        /*0064*/ 	.word	0x00000008
.L_63:


//--------------------- .nv.callgraph             --------------------------
	.section	.nv.callgraph,"",@"SHT_CUDA_CALLGRAPH"
	.align	4
	.sectionentsize	8
	.align		4
        /*0000*/ 	.word	0x00000000
	.align		4
        /*0004*/ 	.word	0xffffffff
	.align		4
        /*0008*/ 	.word	0x00000000
	.align		4
        /*000c*/ 	.word	0xfffffffe
	.align		4
        /*0010*/ 	.word	0x00000000
	.align		4
        /*0014*/ 	.word	0xfffffffd
	.align		4
        /*0018*/ 	.word	0x00000000
	.align		4
        /*001c*/ 	.word	0xfffffffc


//--------------------- .text._Z5kgdivPfS_S_      --------------------------
	.section	.text._Z5kgdivPfS_S_,"ax",@progbits
	.align	128
        .global         _Z5kgdivPfS_S_
        .type           _Z5kgdivPfS_S_,@function
        .size           _Z5kgdivPfS_S_,(.L_x_16 - _Z5kgdivPfS_S_)
        .other          _Z5kgdivPfS_S_,@"STO_CUDA_ENTRY STV_DEFAULT"
_Z5kgdivPfS_S_:
.text._Z5kgdivPfS_S_:
[----:B------:R-:W-:Y:S01]  /*0000*/  LDC R1, c[0x0][0x37c] ;  /* 0x0000df00ff017b82 */ /* 0x000fe20000000800 */
[----:B------:R-:W0:Y:S07]  /*0010*/  S2R R3, SR_TID.X ;  /* 0x0000000000037919 */ /* 0x000e2e0000002100 */
[----:B------:R-:W0:Y:S01]  /*0020*/  S2UR UR6, SR_CTAID.X ;  /* 0x00000000000679c3 */ /* 0x000e220000002500 */
[----:B------:R-:W1:Y:S07]  /*0030*/  LDCU.64 UR4, c[0x0][0x358] ;  /* 0x00006b00ff0477ac */ /* 0x000e6e0008000a00 */
[----:B------:R-:W0:Y:S08]  /*0040*/  LDC R2, c[0x0][0x360] ;  /* 0x0000d800ff027b82 */ /* 0x000e300000000800 */
[----:B------:R-:W2:Y:S08]  /*0050*/  LDC.64 R6, c[0x0][0x388] ;  /* 0x0000e200ff067b82 */ /* 0x000eb00000000a00 */
[----:B------:R-:W3:Y:S01]  /*0060*/  LDC.64 R4, c[0x0][0x380] ;  /* 0x0000e000ff047b82 */ /* 0x000ee20000000a00 */
[----:B0-----:R-:W-:-:S04]  /*0070*/  IMAD R2, R2, UR6, R3 ;  /* 0x0000000602027c24 */ /* 0x001fc8000f8e0203 */
[----:B--2---:R-:W-:-:S05]  /*0080*/  IMAD.WIDE R6, R2, 0x4, R6 ;  /* 0x0000000402067825 */ /* 0x004fca00078e0206 */
[----:B-1----:R-:W2:Y:S01]  /*0090*/  LDG.E R3, desc[UR4][R6.64] ;  /* 0x0000000406037981 */ /* 0x002ea2000c1e1900 */
[----:B---3--:R-:W-:-:S05]  /*00a0*/  IMAD.WIDE R4, R2, 0x4, R4 ;  /* 0x0000000402047825 */ /* 0x008fca00078e0204 */
[----:B------:R-:W3:Y:S01]  /*00b0*/  LDG.E R0, desc[UR4][R4.64] ;  /* 0x0000000404007981 */ /* 0x000ee2000c1e1900 */
[----:B------:R-:W-:Y:S01]  /*00c0*/  BSSY.RECONVERGENT B0, `(.L_x_0) ;  /* 0x000000c000007945 */ /* 0x000fe20003800200 */
[----:B--2---:R-:W0:Y:S08]  /*00d0*/  MUFU.RCP R8, R3 ;  /* 0x0000000300087308 */ /* 0x004e300000001000 */
[----:B---3--:R-:W1:Y:S01]  /*00e0*/  FCHK P0, R0, R3 ;  /* 0x0000000300007302 */ /* 0x008e620000000000 */
[----:B0-----:R-:W-:-:S04]  /*00f0*/  FFMA R9, -R3, R8, 1 ;  /* 0x3f80000003097423 */ /* 0x001fc80000000108 */
[----:B------:R-:W-:-:S04]  /*0100*/  FFMA R9, R8, R9, R8 ;  /* 0x0000000908097223 */ /* 0x000fc80000000008 */
[----:B------:R-:W-:-:S04]  /*0110*/  FFMA R8, R0, R9, RZ ;  /* 0x0000000900087223 */ /* 0x000fc800000000ff */
[----:B------:R-:W-:-:S04]  /*0120*/  FFMA R10, -R3, R8, R0 ;  /* 0x00000008030a7223 */ /* 0x000fc80000000100 */
[----:B------:R-:W-:Y:S01]  /*0130*/  FFMA R9, R9, R10, R8 ;  /* 0x0000000a09097223 */ /* 0x000fe20000000008 */
[----:B-1----:R-:W-:Y:S06]  /*0140*/  @!P0 BRA `(.L_x_1) ;  /* 0x00000000000c8947 */ /* 0x002fec0003800000 */
[----:B------:R-:W-:-:S07]  /*0150*/  MOV R4, 0x170 ;  /* 0x0000017000047802 */ /* 0x000fce0000000f00 */
[----:B------:R-:W-:Y:S05]  /*0160*/  CALL.REL.NOINC `($__internal_0_$__cuda_sm3x_div_rn_noftz_f32_slowpath) ;  /* 0x0000000000187944 */ /* 0x000fea0003c00000 */
[----:B------:R-:W-:-:S07]  /*0170*/  IMAD.MOV.U32 R9, RZ, RZ, R0 ;  /* 0x000000ffff097224 */ /* 0x000fce00078e0000 */
.L_x_1:
[----:B------:R-:W-:Y:S05]  /*0180*/  BSYNC.RECONVERGENT B0 ;  /* 0x0000000000007941 */ /* 0x000fea0003800200 */
.L_x_0:
[----:B------:R-:W0:Y:S02]  /*0190*/  LDC.64 R4, c[0x0][0x390] ;  /* 0x0000e400ff047b82 */ /* 0x000e240000000a00 */
[----:B0-----:R-:W-:-:S05]  /*01a0*/  IMAD.WIDE R2, R2, 0x4, R4 ;  /* 0x0000000402027825 */ /* 0x001fca00078e0204 */
[----:B------:R-:W-:Y:S01]  /*01b0*/  STG.E desc[UR4][R2.64], R9 ;  /* 0x0000000902007986 */ /* 0x000fe2000c101904 */
[----:B------:R-:W-:Y:S05]  /*01c0*/  EXIT ;  /* 0x000000000000794d */ /* 0x000fea0003800000 */
        .weak           $__internal_0_$__cuda_sm3x_div_rn_noftz_f32_slowpath
        .type           $__internal_0_$__cuda_sm3x_div_rn_noftz_f32_slowpath,@function
        .size           $__internal_0_$__cuda_sm3x_div_rn_noftz_f32_slowpath,(.L_x_16 - $__internal_0_$__cuda_sm3x_div_rn_noftz_f32_slowpath)
$__internal_0_$__cuda_sm3x_div_rn_noftz_f32_slowpath:
[--C-:B------:R-:W-:Y:S01]  /*01d0*/  SHF.R.U32.HI R6, RZ, 0x17, R3.reuse ;  /* 0x00000017ff067819 */ /* 0x100fe20000011603 */
[----:B------:R-:W-:Y:S01]  /*01e0*/  BSSY.RECONVERGENT B1, `(.L_x_2) ;  /* 0x0000064000017945 */ /* 0x000fe20003800200 */
[--C-:B------:R-:W-:Y:S01]  /*01f0*/  SHF.R.U32.HI R5, RZ, 0x17, R0.reuse ;  /* 0x00000017ff057819 */ /* 0x100fe20000011600 */
[----:B------:R-:W-:Y:S01]  /*0200*/  IMAD.MOV.U32 R7, RZ, RZ, R0 ;  /* 0x000000ffff077224 */ /* 0x000fe200078e0000 */
[----:B------:R-:W-:Y:S01]  /*0210*/  LOP3.LUT R6, R6, 0xff, RZ, 0xc0, !PT ;  /* 0x000000ff06067812 */ /* 0x000fe200078ec0ff */
[----:B------:R-:W-:Y:S01]  /*0220*/  IMAD.MOV.U32 R8, RZ, RZ, R3 ;  /* 0x000000ffff087224 */ /* 0x000fe200078e0003 */
[----:B------:R-:W-:-:S03]  /*0230*/  LOP3.LUT R5, R5, 0xff, RZ, 0xc0, !PT ;  /* 0x000000ff05057812 */ /* 0x000fc600078ec0ff */
[----:B------:R-:W-:Y:S02]  /*0240*/  VIADD R11, R6, 0xffffffff ;  /* 0xffffffff060b7836 */ /* 0x000fe40000000000 */
[----:B------:R-:W-:-:S03]  /*0250*/  VIADD R10, R5, 0xffffffff ;  /* 0xffffffff050a7836 */ /* 0x000fc60000000000 */
[----:B------:R-:W-:-:S04]  /*0260*/  ISETP.GT.U32.AND P0, PT, R11, 0xfd, PT ;  /* 0x000000fd0b00780c */ /* 0x000fc80003f04070 */
[----:B------:R-:W-:-:S13]  /*0270*/  ISETP.GT.U32.OR P0, PT, R10, 0xfd, P0 ;  /* 0x000000fd0a00780c */ /* 0x000fda0000704470 */
[----:B------:R-:W-:Y:S01]  /*0280*/  @!P0 IMAD.MOV.U32 R9, RZ, RZ, RZ ;  /* 0x000000ffff098224 */ /* 0x000fe200078e00ff */
[----:B------:R-:W-:Y:S06]  /*0290*/  @!P0 BRA `(.L_x_3) ;  /* 0x00000000005c8947 */ /* 0x000fec0003800000 */
[----:B------:R-:W-:Y:S02]  /*02a0*/  FSETP.GTU.FTZ.AND P0, PT, |R0|, +INF , PT ;  /* 0x7f8000000000780b */ /* 0x000fe40003f1c200 */
[----:B------:R-:W-:-:S04]  /*02b0*/  FSETP.GTU.FTZ.AND P1, PT, |R3|, +INF , PT ;  /* 0x7f8000000300780b */ /* 0x000fc80003f3c200 */
[----:B------:R-:W-:-:S13]  /*02c0*/  PLOP3.LUT P0, PT, P0, P1, PT, 0xf8, 0x8f ;  /* 0x00000000008f781c */ /* 0x000fda0000703f70 */
[----:B------:R-:W-:Y:S05]  /*02d0*/  @P0 BRA `(.L_x_4) ;  /* 0x00000004004c0947 */ /* 0x000fea0003800000 */
[----:B------:R-:W-:-:S13]  /*02e0*/  LOP3.LUT P0, RZ, R8, 0x7fffffff, R7, 0xc8, !PT ;  /* 0x7fffffff08ff7812 */ /* 0x000fda000780c807 */
[----:B------:R-:W-:Y:S05]  /*02f0*/  @!P0 BRA `(.L_x_5) ;  /* 0x00000004003c8947 */ /* 0x000fea0003800000 */
[C---:B------:R-:W-:Y:S02]  /*0300*/  FSETP.NEU.FTZ.AND P2, PT, |R0|.reuse, +INF , PT ;  /* 0x7f8000000000780b */ /* 0x040fe40003f5d200 */
[----:B------:R-:W-:Y:S02]  /*0310*/  FSETP.NEU.FTZ.AND P1, PT, |R3|, +INF , PT ;  /* 0x7f8000000300780b */ /* 0x000fe40003f3d200 */
[----:B------:R-:W-:-:S11]  /*0320*/  FSETP.NEU.FTZ.AND P0, PT, |R0|, +INF , PT ;  /* 0x7f8000000000780b */ /* 0x000fd60003f1d200 */
[----:B------:R-:W-:Y:S05]  /*0330*/  @!P1 BRA !P2, `(.L_x_5) ;  /* 0x00000004002c9947 */ /* 0x000fea0005000000 */
[----:B------:R-:W-:-:S04]  /*0340*/  LOP3.LUT P2, RZ, R7, 0x7fffffff, RZ, 0xc0, !PT ;  /* 0x7fffffff07ff7812 */ /* 0x000fc8000784c0ff */
[----:B------:R-:W-:-:S13]  /*0350*/  PLOP3.LUT P1, PT, P1, P2, PT, 0x2f, 0xf2 ;  /* 0x0000000000f2781c */ /* 0x000fda0000f24577 */
[----:B------:R-:W-:Y:S05]  /*0360*/  @P1 BRA `(.L_x_6) ;  /* 0x0000000400181947 */ /* 0x000fea0003800000 */
[----:B------:R-:W-:-:S04]  /*0370*/  LOP3.LUT P1, RZ, R8, 0x7fffffff, RZ, 0xc0, !PT ;  /* 0x7fffffff08ff7812 */ /* 0x000fc8000782c0ff */
[----:B------:R-:W-:-:S13]  /*0380*/  PLOP3.LUT P0, PT, P0, P1, PT, 0x2f, 0xf2 ;  /* 0x0000000000f2781c */ /* 0x000fda0000702577 */
[----:B------:R-:W-:Y:S05]  /*0390*/  @P0 BRA `(.L_x_7) ;  /* 0x0000000400000947 */ /* 0x000fea0003800000 */
[----:B------:R-:W-:Y:S02]  /*03a0*/  ISETP.GE.AND P0, PT, R10, RZ, PT ;  /* 0x000000ff0a00720c */ /* 0x000fe40003f06270 */
[----:B------:R-:W-:-:S11]  /*03b0*/  ISETP.GE.AND P1, PT, R11, RZ, PT ;  /* 0x000000ff0b00720c */ /* 0x000fd60003f26270 */
[----:B------:R-:W-:Y:S02]  /*03c0*/  @P0 IMAD.MOV.U32 R9, RZ, RZ, RZ ;  /* 0x000000ffff090224 */ /* 0x000fe400078e00ff */
[----:B------:R-:W-:Y:S01]  /*03d0*/  @!P0 FFMA R7, R0, 1.84467440737095516160e+19, RZ ;  /* 0x5f80000000078823 */ /* 0x000fe200000000ff */
[----:B------:R-:W-:Y:S02]  /*03e0*/  @!P0 IMAD.MOV.U32 R9, RZ, RZ, -0x40 ;  /* 0xffffffc0ff098424 */ /* 0x000fe400078e00ff */
[----:B------:R-:W-:Y:S02]  /*03f0*/  @!P1 FFMA R8, R3, 1.84467440737095516160e+19, RZ ;  /* 0x5f80000003089823 */ /* 0x000fe400000000ff */
[----:B------:R-:W-:-:S07]  /*0400*/  @!P1 VIADD R9, R9, 0x40 ;  /* 0x0000004009099836 */ /* 0x000fce0000000000 */
.L_x_3:
[----:B------:R-:W-:Y:S01]  /*0410*/  LEA R3, R6, 0xc0800000, 0x17 ;  /* 0xc080000006037811 */ /* 0x000fe200078eb8ff */
[----:B------:R-:W-:Y:S01]  /*0420*/  VIADD R5, R5, 0xffffff81 ;  /* 0xffffff8105057836 */ /* 0x000fe20000000000 */
[----:B------:R-:W-:Y:S03]  /*0430*/  BSSY.RECONVERGENT B2, `(.L_x_8) ;  /* 0x0000035000027945 */ /* 0x000fe60003800200 */
[----:B------:R-:W-:Y:S01]  /*0440*/  IMAD.IADD R3, R8, 0x1, -R3 ;  /* 0x0000000108037824 */ /* 0x000fe200078e0a03 */
[C---:B------:R-:W-:Y:S01]  /*0450*/  IADD3 R6, PT, PT, R5.reuse, 0x7f, -R6 ;  /* 0x0000007f05067810 */ /* 0x040fe20007ffe806 */
[----:B------:R-:W-:Y:S02]  /*0460*/  IMAD R0, R5, -0x800000, R7 ;  /* 0xff80000005007824 */ /* 0x000fe400078e0207 */
[----:B------:R-:W0:Y:S01]  /*0470*/  MUFU.RCP R8, R3 ;  /* 0x0000000300087308 */ /* 0x000e220000001000 */
[----:B------:R-:W-:Y:S01]  /*0480*/  FADD.FTZ R11, -R3, -RZ ;  /* 0x800000ff030b7221 */ /* 0x000fe20000010100 */
[----:B------:R-:W-:-:S03]  /*0490*/  IMAD.IADD R6, R6, 0x1, R9 ;  /* 0x0000000106067824 */ /* 0x000fc600078e0209 */
[----:B0-----:R-:W-:-:S04]  /*04a0*/  FFMA R13, R8, R11, 1 ;  /* 0x3f800000080d7423 */ /* 0x001fc8000000000b */
[----:B------:R-:W-:-:S04]  /*04b0*/  FFMA R10, R8, R13, R8 ;  /* 0x0000000d080a7223 */ /* 0x000fc80000000008 */
[----:B------:R-:W-:-:S04]  /*04c0*/  FFMA R7, R0, R10, RZ ;  /* 0x0000000a00077223 */ /* 0x000fc800000000ff */
[----:B------:R-:W-:-:S04]  /*04d0*/  FFMA R8, R11, R7, R0 ;  /* 0x000000070b087223 */ /* 0x000fc80000000000 */
[----:B------:R-:W-:-:S04]  /*04e0*/  FFMA R7, R10, R8, R7 ;  /* 0x000000080a077223 */ /* 0x000fc80000000007 */
[----:B------:R-:W-:-:S04]  /*04f0*/  FFMA R8, R11, R7, R0 ;  /* 0x000000070b087223 */ /* 0x000fc80000000000 */
[----:B------:R-:W-:-:S05]  /*0500*/  FFMA R0, R10, R8, R7 ;  /* 0x000000080a007223 */ /* 0x000fca0000000007 */
[----:B------:R-:W-:-:S04]  /*0510*/  SHF.R.U32.HI R3, RZ, 0x17, R0 ;  /* 0x00000017ff037819 */ /* 0x000fc80000011600 */
[----:B------:R-:W-:-:S05]  /*0520*/  LOP3.LUT R3, R3, 0xff, RZ, 0xc0, !PT ;  /* 0x000000ff03037812 */ /* 0x000fca00078ec0ff */
[----:B------:R-:W-:-:S04]  /*0530*/  IMAD.IADD R9, R3, 0x1, R6 ;  /* 0x0000000103097824 */ /* 0x000fc800078e0206 */
[----:B------:R-:W-:-:S05]  /*0540*/  VIADD R3, R9, 0xffffffff ;  /* 0xffffffff09037836 */ /* 0x000fca0000000000 */
[----:B------:R-:W-:-:S13]  /*0550*/  ISETP.GE.U32.AND P0, PT, R3, 0xfe, PT ;  /* 0x000000fe0300780c */ /* 0x000fda0003f06070 */
[----:B------:R-:W-:Y:S05]  /*0560*/  @!P0 BRA `(.L_x_9) ;  /* 0x0000000000808947 */ /* 0x000fea0003800000 */
[----:B------:R-:W-:-:S13]  /*0570*/  ISETP.GT.AND P0, PT, R9, 0xfe, PT ;  /* 0x000000fe0900780c */ /* 0x000fda0003f04270 */
[----:B------:R-:W-:Y:S05]  /*0580*/  @P0 BRA `(.L_x_10) ;  /* 0x00000000006c0947 */ /* 0x000fea0003800000 */
[----:B------:R-:W-:-:S13]  /*0590*/  ISETP.GE.AND P0, PT, R9, 0x1, PT ;  /* 0x000000010900780c */ /* 0x000fda0003f06270 */
[----:B------:R-:W-:Y:S05]  /*05a0*/  @P0 BRA `(.L_x_11) ;  /* 0x0000000000740947 */ /* 0x000fea0003800000 */
[----:B------:R-:W-:Y:S02]  /*05b0*/  ISETP.GE.AND P0, PT, R9, -0x18, PT ;  /* 0xffffffe80900780c */ /* 0x000fe40003f06270 */
[----:B------:R-:W-:-:S11]  /*05c0*/  LOP3.LUT R0, R0, 0x80000000, RZ, 0xc0, !PT ;  /* 0x8000000000007812 */ /* 0x000fd600078ec0ff */
[----:B------:R-:W-:Y:S05]  /*05d0*/  @!P0 BRA `(.L_x_11) ;  /* 0x0000000000688947 */ /* 0x000fea0003800000 */
[CCC-:B------:R-:W-:Y:S01]  /*05e0*/  FFMA.RZ R3, R10.reuse, R8.reuse, R7.reuse ;  /* 0x000000080a037223 */ /* 0x1c0fe2000000c007 */
[CCC-:B------:R-:W-:Y:S01]  /*05f0*/  FFMA.RM R6, R10.reuse, R8.reuse, R7.reuse ;  /* 0x000000080a067223 */ /* 0x1c0fe20000004007 */
[C---:B------:R-:W-:Y:S02]  /*0600*/  ISETP.NE.AND P2, PT, R9.reuse, RZ, PT ;  /* 0x000000ff0900720c */ /* 0x040fe40003f45270 */
[----:B------:R-:W-:Y:S02]  /*0610*/  ISETP.NE.AND P1, PT, R9, RZ, PT ;  /* 0x000000ff0900720c */ /* 0x000fe40003f25270 */
[----:B------:R-:W-:Y:S01]  /*0620*/  LOP3.LUT R5, R3, 0x7fffff, RZ, 0xc0, !PT ;  /* 0x007fffff03057812 */ /* 0x000fe200078ec0ff */
[----:B------:R-:W-:Y:S01]  /*0630*/  FFMA.RP R3, R10, R8, R7 ;  /* 0x000000080a037223 */ /* 0x000fe20000008007 */
[----:B------:R-:W-:Y:S02]  /*0640*/  VIADD R8, R9, 0x20 ;  /* 0x0000002009087836 */ /* 0x000fe40000000000 */
[----:B------:R-:W-:Y:S01]  /*0650*/  LOP3.LUT R5, R5, 0x800000, RZ, 0xfc, !PT ;  /* 0x0080000005057812 */ /* 0x000fe200078efcff */
[----:B------:R-:W-:Y:S01]  /*0660*/  IMAD.MOV R7, RZ, RZ, -R9 ;  /* 0x000000ffff077224 */ /* 0x000fe200078e0a09 */
[----:B------:R-:W-:-:S02]  /*0670*/  FSETP.NEU.FTZ.AND P0, PT, R3, R6, PT ;  /* 0x000000060300720b */ /* 0x000fc40003f1d000 */
[----:B------:R-:W-:Y:S02]  /*0680*/  SHF.L.U32 R8, R5, R8, RZ ;  /* 0x0000000805087219 */ /* 0x000fe400000006ff */
[----:B------:R-:W-:Y:S02]  /*0690*/  SEL R6, R7, RZ, P2 ;  /* 0x000000ff07067207 */ /* 0x000fe40001000000 */
[----:B------:R-:W-:Y:S02]  /*06a0*/  ISETP.NE.AND P1, PT, R8, RZ, P1 ;  /* 0x000000ff0800720c */ /* 0x000fe40000f25270 */
[----:B------:R-:W-:Y:S02]  /*06b0*/  SHF.R.U32.HI R6, RZ, R6, R5 ;  /* 0x00000006ff067219 */ /* 0x000fe40000011605 */
[----:B------:R-:W-:Y:S02]  /*06c0*/  PLOP3.LUT P0, PT, P0, P1, PT, 0xf8, 0x8f ;  /* 0x00000000008f781c */ /* 0x000fe40000703f70 */
[----:B------:R-:W-:-:S02]  /*06d0*/  SHF.R.U32.HI R8, RZ, 0x1, R6 ;  /* 0x00000001ff087819 */ /* 0x000fc40000011606 */
[----:B------:R-:W-:-:S04]  /*06e0*/  SEL R3, RZ, 0x1, !P0 ;  /* 0x00000001ff037807 */ /* 0x000fc80004000000 */
[----:B------:R-:W-:-:S04]  /*06f0*/  LOP3.LUT R3, R3, 0x1, R8, 0xf8, !PT ;  /* 0x0000000103037812 */ /* 0x000fc800078ef808 */
[----:B------:R-:W-:-:S05]  /*0700*/  LOP3.LUT R3, R3, R6, RZ, 0xc0, !PT ;  /* 0x0000000603037212 */ /* 0x000fca00078ec0ff */
[----:B------:R-:W-:-:S05]  /*0710*/  IMAD.IADD R3, R8, 0x1, R3 ;  /* 0x0000000108037824 */ /* 0x000fca00078e0203 */
[----:B------:R-:W-:Y:S01]  /*0720*/  LOP3.LUT R0, R3, R0, RZ, 0xfc, !PT ;  /* 0x0000000003007212 */ /* 0x000fe200078efcff */
[----:B------:R-:W-:Y:S06]  /*0730*/  BRA `(.L_x_11) ;  /* 0x0000000000107947 */ /* 0x000fec0003800000 */
.L_x_10:
[----:B------:R-:W-:-:S04]  /*0740*/  LOP3.LUT R0, R0, 0x80000000, RZ, 0xc0, !PT ;  /* 0x8000000000007812 */ /* 0x000fc800078ec0ff */
[----:B------:R-:W-:Y:S01]  /*0750*/  LOP3.LUT R0, R0, 0x7f800000, RZ, 0xfc, !PT ;  /* 0x7f80000000007812 */ /* 0x000fe200078efcff */
[----:B------:R-:W-:Y:S06]  /*0760*/  BRA `(.L_x_11) ;  /* 0x0000000000047947 */ /* 0x000fec0003800000 */
.L_x_9:
[----:B------:R-:W-:-:S07]  /*0770*/  IMAD R0, R6, 0x800000, R0 ;  /* 0x0080000006007824 */ /* 0x000fce00078e0200 */
.L_x_11:
[----:B------:R-:W-:Y:S05]  /*0780*/  BSYNC.RECONVERGENT B2 ;  /* 0x0000000000027941 */ /* 0x000fea0003800200 */
.L_x_8:
[----:B------:R-:W-:Y:S05]  /*0790*/  BRA `(.L_x_12) ;  /* 0x0000000000207947 */ /* 0x000fea0003800000 */
.L_x_7:
[----:B------:R-:W-:-:S04]  /*07a0*/  LOP3.LUT R0, R8, 0x80000000, R7, 0x48, !PT ;  /* 0x8000000008007812 */ /* 0x000fc800078e4807 */
[----:B------:R-:W-:Y:S01]  /*07b0*/  LOP3.LUT R0, R0, 0x7f800000, RZ, 0xfc, !PT ;  /* 0x7f80000000007812 */ /* 0x000fe200078efcff */
[----:B------:R-:W-:Y:S06]  /*07c0*/  BRA `(.L_x_12) ;  /* 0x0000000000147947 */ /* 0x000fec0003800000 */
.L_x_6:
[----:B------:R-:W-:Y:S01]  /*07d0*/  LOP3.LUT R0, R8, 0x80000000, R7, 0x48, !PT ;  /* 0x8000000008007812 */ /* 0x000fe200078e4807 */
[----:B------:R-:W-:Y:S06]  /*07e0*/  BRA `(.L_x_12) ;  /* 0x00000000000c7947 */ /* 0x000fec0003800000 */
.L_x_5:
[----:B------:R-:W0:Y:S01]  /*07f0*/  MUFU.RSQ R0, -QNAN ;  /* 0xffc0000000007908 */ /* 0x000e220000001400 */
[----:B------:R-:W-:Y:S05]  /*0800*/  BRA `(.L_x_12) ;  /* 0x0000000000047947 */ /* 0x000fea0003800000 */
.L_x_4:
[----:B------:R-:W-:-:S07]  /*0810*/  FADD.FTZ R0, R0, R3 ;  /* 0x0000000300007221 */ /* 0x000fce0000010000 */
.L_x_12:
[----:B------:R-:W-:Y:S05]  /*0820*/  BSYNC.RECONVERGENT B1 ;  /* 0x0000000000017941 */ /* 0x000fea0003800200 */
.L_x_2:
[----:B------:R-:W-:-:S04]  /*0830*/  IMAD.MOV.U32 R5, RZ, RZ, 0x0 ;  /* 0x00000000ff057424 */ /* 0x000fc800078e00ff */
[----:B0-----:R-:W-:Y:S05]  /*0840*/  RET.REL.NODEC R4 `(_Z5kgdivPfS_S_) ;  /* 0xfffffff404ec7950 */ /* 0x001fea0003c3ffff */
.L_x_13:
[----:B------:R-:W-:-:S00]  /*0850*/  BRA `(.L_x_13) ;  /* 0xfffffffc00fc7947 */ /* 0x000fc0000383ffff */
[----:B------:R-:W-:-:S00]  /*0860*/  NOP ;  /* 0x0000000000007918 */ /* 0x000fc00000000000 */
        /* <DEDUP_REMOVED lines=9> */
.L_x_16:


//--------------------- .text._Z6kgmulePffS_      --------------------------
	.section	.text._Z6kgmulePffS_,"ax",@progbits
	.align	128
        .global         _Z6kgmulePffS_
        .type           _Z6kgmulePffS_,@function
        .size           _Z6kgmulePffS_,(.L_x_18 - _Z6kgmulePffS_)
        .other          _Z6kgmulePffS_,@"STO_CUDA_ENTRY STV_DEFAULT"
_Z6kgmulePffS_:
.text._Z6kgmulePffS_:
[----:B------:R-:W-:Y:S01]  /*0000*/  LDC R1, c[0x0][0x37c] ;  /* 0x0000df00ff017b82 */ /* 0x000fe20000000800 */
[----:B------:R-:W0:Y:S07]  /*0010*/  S2R R0, SR_TID.X ;  /* 0x0000000000007919 */ /* 0x000e2e0000002100 */
[----:B------:R-:W0:Y:S01]  /*0020*/  S2UR UR6, SR_CTAID.X ;  /* 0x00000000000679c3 */ /* 0x000e220000002500 */
[----:B------:R-:W1:Y:S07]  /*0030*/  LDCU.64 UR4, c[0x0][0x358] ;  /* 0x00006b00ff0477ac */ /* 0x000e6e0008000a00 */
[----:B------:R-:W0:Y:S08]  /*0040*/  LDC R7, c[0x0][0x360] ;  /* 0x0000d800ff077b82 */ /* 0x000e300000000800 */
[----:B------:R-:W2:Y:S08]  /*0050*/  LDC.64 R2, c[0x0][0x380] ;  /* 0x0000e000ff027b82 */ /* 0x000eb00000000a00 */
[----:B------:R-:W3:Y:S01]  /*0060*/  LDC.64 R4, c[0x0][0x390] ;  /* 0x0000e400ff047b82 */ /* 0x000ee20000000a00 */
[----:B0-----:R-:W-:Y:S01]  /*0070*/  IMAD R7, R7, UR6, R0 ;  /* 0x0000000607077c24 */ /* 0x001fe2000f8e0200 */
[----:B------:R-:W0:Y:S03]  /*0080*/  LDCU UR6, c[0x0][0x388] ;  /* 0x00007100ff0677ac */ /* 0x000e260008000800 */
[----:B--2---:R-:W-:-:S06]  /*0090*/  IMAD.WIDE R2, R7, 0x4, R2 ;  /* 0x0000000407027825 */ /* 0x004fcc00078e0202 */
[----:B-1----:R-:W0:Y:S01]  /*00a0*/  LDG.E R2, desc[UR4][R2.64] ;  /* 0x0000000402027981 */ /* 0x002e22000c1e1900 */
[----:B---3--:R-:W-:-:S04]  /*00b0*/  IMAD.WIDE R4, R7, 0x4, R4 ;  /* 0x0000000407047825 */ /* 0x008fc800078e0204 */
[----:B0-----:R-:W-:-:S05]  /*00c0*/  FMUL R7, R2, UR6 ;  /* 0x0000000602077c20 */ /* 0x001fca0008400000 */
[----:B------:R-:W-:Y:S01]  /*00d0*/  STG.E desc[UR4][R4.64], R7 ;  /* 0x0000000704007986 */ /* 0x000fe2000c101904 */
[----:B------:R-:W-:Y:S05]  /*00e0*/  EXIT ;  /* 0x000000000000794d */ /* 0x000fea0003800000 */
.L_x_14:
        /* <DEDUP_REMOVED lines=9> */
.L_x_18:


//--------------------- .text._Z5kgmulPfS_S_      --------------------------
	.section	.text._Z5kgmulPfS_S_,"ax",@progbits
	.align	128
        .global         _Z5kgmulPfS_S_
        .type           _Z5kgmulPfS_S_,@function
        .size           _Z5kgmulPfS_S_,(.L_x_19 - _Z5kgmulPfS_S_)
        .other          _Z5kgmulPfS_S_,@"STO_CUDA_ENTRY STV_DEFAULT"
_Z5kgmulPfS_S_:
.text._Z5kgmulPfS_S_:
[----:B------:R-:W-:Y:S01]  /*0000*/  LDC R1, c[0x0][0x37c] ;  /* 0x0000df00ff017b82 */ /* 0x000fe20000000800 */
[----:B------:R-:W0:Y:S07]  /*0010*/  S2R R0, SR_TID.X ;  /* 0x0000000000007919 */ /* 0x000e2e0000002100 */
[----:B------:R-:W0:Y:S01]  /*0020*/  S2UR UR6, SR_CTAID.X ;  /* 0x00000000000679c3 */ /* 0x000e220000002500 */
[----:B------:R-:W1:Y:S07]  /*0030*/  LDCU.64 UR4, c[0x0][0x358] ;  /* 0x00006b00ff0477ac */ /* 0x000e6e0008000a00 */
[----:B------:R-:W0:Y:S08]  /*0040*/  LDC R9, c[0x0][0x360] ;  /* 0x0000d800ff097b82 */ /* 0x000e300000000800 */
[----:B------:R-:W2:Y:S08]  /*0050*/  LDC.64 R2, c[0x0][0x380] ;  /* 0x0000e000ff027b82 */ /* 0x000eb00000000a00 */
[----:B------:R-:W3:Y:S01]  /*0060*/  LDC.64 R4, c[0x0][0x388] ;  /* 0x0000e200ff047b82 */ /* 0x000ee20000000a00 */
[----:B0-----:R-:W-:-:S07]  /*0070*/  IMAD R9, R9, UR6, R0 ;  /* 0x0000000609097c24 */ /* 0x001fce000f8e0200 */
[----:B------:R-:W0:Y:S01]  /*0080*/  LDC.64 R6, c[0x0][0x390] ;  /* 0x0000e400ff067b82 */ /* 0x000e220000000a00 */
[----:B--2---:R-:W-:-:S06]  /*0090*/  IMAD.WIDE R2, R9, 0x4, R2 ;  /* 0x0000000409027825 */ /* 0x004fcc00078e0202 */
[----:B-1----:R-:W2:Y:S01]  /*00a0*/  LDG.E R2, desc[UR4][R2.64] ;  /* 0x0000000402027981 */ /* 0x002ea2000c1e1900 */
[----:B---3--:R-:W-:-:S06]  /*00b0*/  IMAD.WIDE R4, R9, 0x4, R4 ;  /* 0x0000000409047825 */ /* 0x008fcc00078e0204 */
[----:B------:R-:W2:Y:S01]  /*00c0*/  LDG.E R5, desc[UR4][R4.64] ;  /* 0x0000000404057981 */ /* 0x000ea2000c1e1900 */
[----:B0-----:R-:W-:-:S04]  /*00d0*/  IMAD.WIDE R6, R9, 0x4, R6 ;  /* 0x0000000409067825 */ /* 0x001fc800078e0206 */
[----:B--2---:R-:W-:-:S05]  /*00e0*/  FMUL R9, R2, R5 ;  /* 0x0000000502097220 */ /* 0x004fca0000400000 */
[----:B------:R-:W-:Y:S01]  /*00f0*/  STG.E desc[UR4][R6.64], R9 ;  /* 0x0000000906007986 */ /* 0x000fe2000c101904 */
[----:B------:R-:W-:Y:S05]  /*0100*/  EXIT ;  /* 0x000000000000794d */ /* 0x000fea0003800000 */
.L_x_15:
        /* <DEDUP_REMOVED lines=15> */
.L_x_19:


//--------------------- .nv.shared.reserved.0     --------------------------
	.section	.nv.shared.reserved.0,"aw",@nobits
	.weak		__nv_reservedSMEM_offset_0_alias
	.size		__nv_reservedSMEM_offset_0_alias, 0, 64
	.other		__nv_reservedSMEM_offset_0_alias,@"STO_CUDA_RESERVED_SHARED STV_DEFAULT"
__nv_reservedSMEM_offset_0_alias:
	.zero		0
	.zero		64


//--------------------- .nv.constant0._Z5kgdivPfS_S_ --------------------------
	.section	.nv.constant0._Z5kgdivPfS_S_,"a",@progbits
	.sectionflags	@""
	.align	4
.nv.constant0._Z5kgdivPfS_S_:
	.zero		920


//--------------------- .nv.constant0._Z6kgmulePffS_ --------------------------
	.section	.nv.constant0._Z6kgmulePffS_,"a",@progbits
	.sectionflags	@""
	.align	4
.nv.constant0._Z6kgmulePffS_:
	.zero		920


//--------------------- .nv.constant0._Z5kgmulPfS_S_ --------------------------
	.section	.nv.constant0._Z5kgmulPfS_S_,"a",@progbits
	.sectionflags	@""
	.align	4
.nv.constant0._Z5kgmulPfS_S_:
	.zero		920


//--------------------- SYMBOLS --------------------------

	.type		.nv.reservedSmem.offset0,@object
	.size		.nv.reservedSmem.offset0,0x4
